//
// Generated by NVIDIA NVVM Compiler
//
// Compiler Build ID: CL-36424714
// Cuda compilation tools, release 13.0, V13.0.88
// Based on NVVM 20.0.0
//

.version 9.0
.target sm_100
.address_size 64

	// .globl	rescaleV10

.visible .entry rescaleV10(
	.param .u64 .ptr .align 1 rescaleV10_param_0,
	.param .f32 rescaleV10_param_1,
	.param .f32 rescaleV10_param_2,
	.param .f32 rescaleV10_param_3,
	.param .f32 rescaleV10_param_4
)
{


	ret;

}


// ===== COMPILED SASS (sm_100) =====

	.target	sm_100

	.elftype	@"ET_EXEC"


//--------------------- .note.nv.tkinfo           --------------------------
	.section	.note.nv.tkinfo,"",@"SHT_NOTE"
	.sectionflags	@"SHF_NOTE_NV_TKINFO"
	.tkinfo
        /*0018*/ 	.word	0x00000002
        /*0030*/ 	.string	""
        /*0030*/ 	.string	"ptxas"
        /*0030*/ 	.string	"Cuda compilation tools, release 13.0, V13.0.88"
        /*0030*/ 	.string	"Build cuda_13.0.r13.0/compiler.36424714_0"
        /*0030*/ 	.string	"-arch sm_100 -m 64 "



//--------------------- .note.nv.cuinfo           --------------------------
	.section	.note.nv.cuinfo,"",@"SHT_NOTE"
	.sectionflags	@"SHF_NOTE_NV_CUINFO"
        /*0018*/ 	.short	0x0002
        /*001a*/ 	.short	0x0064
        /*001c*/ 	.short	0x0082
	.zero		2


//--------------------- .nv.info                  --------------------------
	.section	.nv.info,"",@"SHT_CUDA_INFO"
	.align	4


	//----- nvinfo : EIATTR_REGCOUNT
	.align		4
        /*0000*/ 	.byte	0x04, 0x2f
        /*0002*/ 	.short	(.L_1 - .L_0)
	.align		4
.L_0:
        /*0004*/ 	.word	index@(rescaleV10)
        /*0008*/ 	.word	0x00000004


	//----- nvinfo : EIATTR_FRAME_SIZE
	.align		4
.L_1:
        /*000c*/ 	.byte	0x04, 0x11
        /*000e*/ 	.short	(.L_3 - .L_2)
	.align		4
.L_2:
        /*0010*/ 	.word	index@(rescaleV10)
        /*0014*/ 	.word	0x00000000


	//----- nvinfo : EIATTR_MIN_STACK_SIZE
	.align		4
.L_3:
        /*0018*/ 	.byte	0x04, 0x12
        /*001a*/ 	.short	(.L_5 - .L_4)
	.align		4
.L_4:
        /*001c*/ 	.word	index@(rescaleV10)
        /*0020*/ 	.word	0x00000000
.L_5:


//--------------------- .nv.compat                --------------------------
	.section	.nv.compat,"",@"SHT_CUDA_COMPAT_INFO"
	.align	4
        /*0000*/ 	.byte	0x02, 0x09, 0x00, 0x00, 0x02, 0x02, 0x01, 0x00, 0x02, 0x05, 0x05, 0x00, 0x03, 0x07, 0x01, 0x01
        /*0010*/ 	.byte	0x02, 0x03, 0x00, 0x00, 0x02, 0x06, 0x01, 0x00, 0x04, 0x0b, 0x08, 0x00, 0x09, 0x00, 0x00, 0x00
        /*0020*/ 	.byte	0x00, 0x00, 0x00, 0x00


//--------------------- .nv.info.rescaleV10       --------------------------
	.section	.nv.info.rescaleV10,"",@"SHT_CUDA_INFO"
	.sectionflags	@""
	.align	4


	//----- nvinfo : EIATTR_CUDA_API_VERSION
	.align		4
        /*0000*/ 	.byte	0x04, 0x37
        /*0002*/ 	.short	(.L_7 - .L_6)
.L_6:
        /*0004*/ 	.word	0x00000082


	//----- nvinfo : EIATTR_KPARAM_INFO
	.align		4
.L_7:
        /*0008*/ 	.byte	0x04, 0x17
        /*000a*/ 	.short	(.L_9 - .L_8)
.L_8:
        /*000c*/ 	.word	0x00000000
        /*0010*/ 	.short	0x0004
        /*0012*/ 	.short	0x0014
        /*0014*/ 	.byte	0x00, 0xf0, 0x11, 0x00


	//----- nvinfo : EIATTR_KPARAM_INFO
	.align		4
.L_9:
        /*0018*/ 	.byte	0x04, 0x17
        /*001a*/ 	.short	(.L_11 - .L_10)
.L_10:
        /*001c*/ 	.word	0x00000000
        /*0020*/ 	.short	0x0003
        /*0022*/ 	.short	0x0010
        /*0024*/ 	.byte	0x00, 0xf0, 0x11, 0x00


	//----- nvinfo : EIATTR_KPARAM_INFO
	.align		4
.L_11:
        /*0028*/ 	.byte	0x04, 0x17
        /*002a*/ 	.short	(.L_13 - .L_12)
.L_12:
        /*002c*/ 	.word	0x00000000
        /*0030*/ 	.short	0x0002
        /*0032*/ 	.short	0x000c
        /*0034*/ 	.byte	0x00, 0xf0, 0x11, 0x00


	//----- nvinfo : EIATTR_KPARAM_INFO
	.align		4
.L_13:
        /*0038*/ 	.byte	0x04, 0x17
        /*003a*/ 	.short	(.L_15 - .L_14)
.L_14:
        /*003c*/ 	.word	0x00000000
        /*0040*/ 	.short	0x0001
        /*0042*/ 	.short	0x0008
        /*0044*/ 	.byte	0x00, 0xf0, 0x11, 0x00


	//----- nvinfo : EIATTR_KPARAM_INFO
	.align		4
.L_15:
        /*0048*/ 	.byte	0x04, 0x17
        /*004a*/ 	.short	(.L_17 - .L_16)
.L_16:
        /*004c*/ 	.word	0x00000000
        /*0050*/ 	.short	0x0000
        /*0052*/ 	.short	0x0000
        /*0054*/ 	.byte	0x00, 0xf5, 0x21, 0x00


	//----- nvinfo : EIATTR_SPARSE_MMA_MASK
	.align		4
.L_17:
        /*0058*/ 	.byte	0x03, 0x50
        /*005a*/ 	.short	0x0000


	//----- nvinfo : EIATTR_MAXREG_COUNT
	.align		4
        /*005c*/ 	.byte	0x03, 0x1b
        /*005e*/ 	.short	0x00ff


	//----- nvinfo : EIATTR_MERCURY_ISA_VERSION
	.align		4
        /*0060*/ 	.byte	0x03, 0x5f
        /*0062*/ 	.short	0x0101


	//----- nvinfo : EIATTR_VRC_CTA_INIT_COUNT
	.align		4
        /*0064*/ 	.byte	0x02, 0x4a
	.zero		1
	.zero		1


	//----- nvinfo : EIATTR_EXIT_INSTR_OFFSETS
	.align		4
        /*0068*/ 	.byte	0x04, 0x1c
        /*006a*/ 	.short	(.L_19 - .L_18)


	//   ....[0]....
.L_18:
        /*006c*/ 	.word	0x00000010


	//----- nvinfo : EIATTR_CBANK_PARAM_SIZE
	.align		4
.L_19:
        /*0070*/ 	.byte	0x03, 0x19
        /*0072*/ 	.short	0x0018


	//----- nvinfo : EIATTR_PARAM_CBANK
	.align		4
        /*0074*/ 	.byte	0x04, 0x0a
        /*0076*/ 	.short	(.L_21 - .L_20)
	.align		4
.L_20:
        /*0078*/ 	.word	index@(.nv.constant0.rescaleV10)
        /*007c*/ 	.short	0x0380
        /*007e*/ 	.short	0x0018


	//----- nvinfo : EIATTR_SW_WAR
	.align		4
.L_21:
        /*0080*/ 	.byte	0x04, 0x36
        /*0082*/ 	.short	(.L_23 - .L_22)
.L_22:
        /*0084*/ 	.word	0x00000008
.L_23:


//--------------------- .nv.callgraph             --------------------------
	.section	.nv.callgraph,"",@"SHT_CUDA_CALLGRAPH"
	.align	4
	.sectionentsize	8
	.align		4
        /*0000*/ 	.word	0x00000000
	.align		4
        /*0004*/ 	.word	0xffffffff
	.align		4
        /*0008*/ 	.word	0x00000000
	.align		4
        /*000c*/ 	.word	0xfffffffe
	.align		4
        /*0010*/ 	.word	0x00000000
	.align		4
        /*0014*/ 	.word	0xfffffffd
	.align		4
        /*0018*/ 	.word	0x00000000
	.align		4
        /*001c*/ 	.word	0xfffffffc


//--------------------- .text.rescaleV10          --------------------------
	.section	.text.rescaleV10,"ax",@progbits
	.align	128
        .global         rescaleV10
        .type           rescaleV10,@function
        .size           rescaleV10,(.L_x_1 - rescaleV10)
        .other          rescaleV10,@"STO_CUDA_ENTRY STV_DEFAULT"
rescaleV10:
.text.rescaleV10:
[----:B------:R-:W-:Y:S01]  /*0000*/  LDC R1, c[0x0][0x37c] ;  /* 0x0000df00ff017b82 */ /* 0x000fe20000000800 */
[----:B------:R-:W-:Y:S05]  /*0010*/  EXIT ;  /* 0x000000000000794d */ /* 0x000fea0003800000 */
.L_x_0:
[----:B------:R-:W-:-:S00]  /*0020*/  BRA `(.L_x_0) ;  /* 0xfffffffc00fc7947 */ /* 0x000fc0000383ffff */
[----:B------:R-:W-:-:S00]  /*0030*/  NOP ;  /* 0x0000000000007918 */ /* 0x000fc00000000000 */
        /* <DEDUP_REMOVED lines=12> */
.L_x_1:


//--------------------- .nv.shared.reserved.0     --------------------------
	.section	.nv.shared.reserved.0,"aw",@nobits
	.weak		__nv_reservedSMEM_offset_0_alias
	.size		__nv_reservedSMEM_offset_0_alias, 0, 64
	.other		__nv_reservedSMEM_offset_0_alias,@"STO_CUDA_RESERVED_SHARED STV_DEFAULT"
__nv_reservedSMEM_offset_0_alias:
	.zero		0
	.zero		64


//--------------------- .nv.constant0.rescaleV10  --------------------------
	.section	.nv.constant0.rescaleV10,"a",@progbits
	.sectionflags	@""
	.align	4
.nv.constant0.rescaleV10:
	.zero		920


//--------------------- SYMBOLS --------------------------

	.type		.nv.reservedSmem.offset0,@object
	.size		.nv.reservedSmem.offset0,0x4
